//
// Generated by NVIDIA NVVM Compiler
//
// Compiler Build ID: CL-36424714
// Cuda compilation tools, release 13.0, V13.0.88
// Based on NVVM 20.0.0
//

.version 9.0
.target sm_100
.address_size 64

	// .globl	_Z21floyd_warshall_kernelPiii

.visible .entry _Z21floyd_warshall_kernelPiii(
	.param .u64 .ptr .align 1 _Z21floyd_warshall_kernelPiii_param_0,
	.param .u32 _Z21floyd_warshall_kernelPiii_param_1,
	.param .u32 _Z21floyd_warshall_kernelPiii_param_2
)
{
	.reg .pred 	%p<6>;
	.reg .b32 	%r<21>;
	.reg .b64 	%rd<9>;

	ld.param.u64 	%rd2, [_Z21floyd_warshall_kernelPiii_param_0];
	ld.param.u32 	%r6, [_Z21floyd_warshall_kernelPiii_param_1];
	ld.param.u32 	%r7, [_Z21floyd_warshall_kernelPiii_param_2];
	mov.u32 	%r8, %ctaid.y;
	mov.u32 	%r9, %ntid.y;
	mov.u32 	%r10, %tid.y;
	mad.lo.s32 	%r1, %r8, %r9, %r10;
	mov.u32 	%r11, %ctaid.x;
	mov.u32 	%r12, %ntid.x;
	mov.u32 	%r13, %tid.x;
	mad.lo.s32 	%r2, %r11, %r12, %r13;
	max.s32 	%r14, %r1, %r2;
	setp.ge.s32 	%p1, %r14, %r6;
	@%p1 bra 	$L__BB0_4;
	cvta.to.global.u64 	%rd3, %rd2;
	mul.lo.s32 	%r15, %r6, %r1;
	add.s32 	%r16, %r15, %r7;
	mul.wide.s32 	%rd4, %r16, 4;
	add.s64 	%rd5, %rd3, %rd4;
	ld.global.u32 	%r3, [%rd5];
	mad.lo.s32 	%r17, %r7, %r6, %r2;
	mul.wide.s32 	%rd6, %r17, 4;
	add.s64 	%rd7, %rd3, %rd6;
	ld.global.u32 	%r18, [%rd7];
	add.s32 	%r19, %r15, %r2;
	mul.wide.s32 	%rd8, %r19, 4;
	add.s64 	%rd1, %rd3, %rd8;
	setp.eq.s32 	%p2, %r3, 2147483647;
	setp.eq.s32 	%p3, %r18, 2147483647;
	or.pred  	%p4, %p2, %p3;
	@%p4 bra 	$L__BB0_4;
	ld.global.u32 	%r20, [%rd1];
	add.s32 	%r5, %r18, %r3;
	setp.ge.s32 	%p5, %r5, %r20;
	@%p5 bra 	$L__BB0_4;
	st.global.u32 	[%rd1], %r5;
$L__BB0_4:
	ret;

}


// ===== COMPILED SASS (sm_100) =====

	.target	sm_100

	.elftype	@"ET_EXEC"


//--------------------- .note.nv.tkinfo           --------------------------
	.section	.note.nv.tkinfo,"",@"SHT_NOTE"
	.sectionflags	@"SHF_NOTE_NV_TKINFO"
	.tkinfo
        /*0018*/ 	.word	0x00000002
        /*0030*/ 	.string	""
        /*0030*/ 	.string	"ptxas"
        /*0030*/ 	.string	"Cuda compilation tools, release 13.0, V13.0.88"
        /*0030*/ 	.string	"Build cuda_13.0.r13.0/compiler.36424714_0"
        /*0030*/ 	.string	"-arch sm_100 -m 64 "



//--------------------- .note.nv.cuinfo           --------------------------
	.section	.note.nv.cuinfo,"",@"SHT_NOTE"
	.sectionflags	@"SHF_NOTE_NV_CUINFO"
        /*0018*/ 	.short	0x0002
        /*001a*/ 	.short	0x0064
        /*001c*/ 	.short	0x0082
	.zero		2


//--------------------- .nv.info                  --------------------------
	.section	.nv.info,"",@"SHT_CUDA_INFO"
	.align	4


	//----- nvinfo : EIATTR_REGCOUNT
	.align		4
        /*0000*/ 	.byte	0x04, 0x2f
        /*0002*/ 	.short	(.L_1 - .L_0)
	.align		4
.L_0:
        /*0004*/ 	.word	index@(_Z21floyd_warshall_kernelPiii)
        /*0008*/ 	.word	0x0000000c


	//----- nvinfo : EIATTR_FRAME_SIZE
	.align		4
.L_1:
        /*000c*/ 	.byte	0x04, 0x11
        /*000e*/ 	.short	(.L_3 - .L_2)
	.align		4
.L_2:
        /*0010*/ 	.word	index@(_Z21floyd_warshall_kernelPiii)
        /*0014*/ 	.word	0x00000000


	//----- nvinfo : EIATTR_MIN_STACK_SIZE
	.align		4
.L_3:
        /*0018*/ 	.byte	0x04, 0x12
        /*001a*/ 	.short	(.L_5 - .L_4)
	.align		4
.L_4:
        /*001c*/ 	.word	index@(_Z21floyd_warshall_kernelPiii)
        /*0020*/ 	.word	0x00000000
.L_5:


//--------------------- .nv.compat                --------------------------
	.section	.nv.compat,"",@"SHT_CUDA_COMPAT_INFO"
	.align	4
        /*0000*/ 	.byte	0x02, 0x09, 0x00, 0x00, 0x02, 0x02, 0x01, 0x00, 0x02, 0x05, 0x05, 0x00, 0x03, 0x07, 0x01, 0x01
        /*0010*/ 	.byte	0x02, 0x03, 0x00, 0x00, 0x02, 0x06, 0x01, 0x00, 0x04, 0x0b, 0x08, 0x00, 0x09, 0x00, 0x00, 0x00
        /*0020*/ 	.byte	0x00, 0x00, 0x00, 0x00


//--------------------- .nv.info._Z21floyd_warshall_kernelPiii --------------------------
	.section	.nv.info._Z21floyd_warshall_kernelPiii,"",@"SHT_CUDA_INFO"
	.sectionflags	@""
	.align	4


	//----- nvinfo : EIATTR_CUDA_API_VERSION
	.align		4
        /*0000*/ 	.byte	0x04, 0x37
        /*0002*/ 	.short	(.L_7 - .L_6)
.L_6:
        /*0004*/ 	.word	0x00000082


	//----- nvinfo : EIATTR_KPARAM_INFO
	.align		4
.L_7:
        /*0008*/ 	.byte	0x04, 0x17
        /*000a*/ 	.short	(.L_9 - .L_8)
.L_8:
        /*000c*/ 	.word	0x00000000
        /*0010*/ 	.short	0x0002
        /*0012*/ 	.short	0x000c
        /*0014*/ 	.byte	0x00, 0xf0, 0x11, 0x00


	//----- nvinfo : EIATTR_KPARAM_INFO
	.align		4
.L_9:
        /*0018*/ 	.byte	0x04, 0x17
        /*001a*/ 	.short	(.L_11 - .L_10)
.L_10:
        /*001c*/ 	.word	0x00000000
        /*0020*/ 	.short	0x0001
        /*0022*/ 	.short	0x0008
        /*0024*/ 	.byte	0x00, 0xf0, 0x11, 0x00


	//----- nvinfo : EIATTR_KPARAM_INFO
	.align		4
.L_11:
        /*0028*/ 	.byte	0x04, 0x17
        /*002a*/ 	.short	(.L_13 - .L_12)
.L_12:
        /*002c*/ 	.word	0x00000000
        /*0030*/ 	.short	0x0000
        /*0032*/ 	.short	0x0000
        /*0034*/ 	.byte	0x00, 0xf5, 0x21, 0x00


	//----- nvinfo : EIATTR_SPARSE_MMA_MASK
	.align		4
.L_13:
        /*0038*/ 	.byte	0x03, 0x50
        /*003a*/ 	.short	0x0000


	//----- nvinfo : EIATTR_MAXREG_COUNT
	.align		4
        /*003c*/ 	.byte	0x03, 0x1b
        /*003e*/ 	.short	0x00ff


	//----- nvinfo : EIATTR_MERCURY_ISA_VERSION
	.align		4
        /*0040*/ 	.byte	0x03, 0x5f
        /*0042*/ 	.short	0x0101


	//----- nvinfo : EIATTR_VRC_CTA_INIT_COUNT
	.align		4
        /*0044*/ 	.byte	0x02, 0x4a
	.zero		1
	.zero		1


	//----- nvinfo : EIATTR_EXIT_INSTR_OFFSETS
	.align		4
        /*0048*/ 	.byte	0x04, 0x1c
        /*004a*/ 	.short	(.L_15 - .L_14)


	//   ....[0]....
.L_14:
        /*004c*/ 	.word	0x000000c0


	//   ....[1]....
        /*0050*/ 	.word	0x000001a0


	//   ....[2]....
        /*0054*/ 	.word	0x000001e0


	//   ....[3]....
        /*0058*/ 	.word	0x00000200


	//----- nvinfo : EIATTR_CBANK_PARAM_SIZE
	.align		4
.L_15:
        /*005c*/ 	.byte	0x03, 0x19
        /*005e*/ 	.short	0x0010


	//----- nvinfo : EIATTR_PARAM_CBANK
	.align		4
        /*0060*/ 	.byte	0x04, 0x0a
        /*0062*/ 	.short	(.L_17 - .L_16)
	.align		4
.L_16:
        /*0064*/ 	.word	index@(.nv.constant0._Z21floyd_warshall_kernelPiii)
        /*0068*/ 	.short	0x0380
        /*006a*/ 	.short	0x0010


	//----- nvinfo : EIATTR_SW_WAR
	.align		4
.L_17:
        /*006c*/ 	.byte	0x04, 0x36
        /*006e*/ 	.short	(.L_19 - .L_18)
.L_18:
        /*0070*/ 	.word	0x00000008
.L_19:


//--------------------- .nv.callgraph             --------------------------
	.section	.nv.callgraph,"",@"SHT_CUDA_CALLGRAPH"
	.align	4
	.sectionentsize	8
	.align		4
        /*0000*/ 	.word	0x00000000
	.align		4
        /*0004*/ 	.word	0xffffffff
	.align		4
        /*0008*/ 	.word	0x00000000
	.align		4
        /*000c*/ 	.word	0xfffffffe
	.align		4
        /*0010*/ 	.word	0x00000000
	.align		4
        /*0014*/ 	.word	0xfffffffd
	.align		4
        /*0018*/ 	.word	0x00000000
	.align		4
        /*001c*/ 	.word	0xfffffffc


//--------------------- .text._Z21floyd_warshall_kernelPiii --------------------------
	.section	.text._Z21floyd_warshall_kernelPiii,"ax",@progbits
	.align	128
        .global         _Z21floyd_warshall_kernelPiii
        .type           _Z21floyd_warshall_kernelPiii,@function
        .size           _Z21floyd_warshall_kernelPiii,(.L_x_1 - _Z21floyd_warshall_kernelPiii)
        .other          _Z21floyd_warshall_kernelPiii,@"STO_CUDA_ENTRY STV_DEFAULT"
_Z21floyd_warshall_kernelPiii:
.text._Z21floyd_warshall_kernelPiii:
[----:B------:R-:W-:Y:S01]  /*0000*/  LDC R1, c[0x0][0x37c] ;  /* 0x0000df00ff017b82 */ /* 0x000fe20000000800 */
[----:B------:R-:W0:Y:S07]  /*0010*/  S2R R3, SR_TID.Y ;  /* 0x0000000000037919 */ /* 0x000e2e0000002200 */
[----:B------:R-:W0:Y:S01]  /*0020*/  LDC R0, c[0x0][0x364] ;  /* 0x0000d900ff007b82 */ /* 0x000e220000000800 */
[----:B------:R-:W1:Y:S01]  /*0030*/  LDCU UR6, c[0x0][0x388] ;  /* 0x00007100ff0677ac */ /* 0x000e620008000800 */
[----:B------:R-:W2:Y:S06]  /*0040*/  S2R R2, SR_TID.X ;  /* 0x0000000000027919 */ /* 0x000eac0000002100 */
[----:B------:R-:W0:Y:S08]  /*0050*/  S2UR UR4, SR_CTAID.Y ;  /* 0x00000000000479c3 */ /* 0x000e300000002600 */
[----:B------:R-:W2:Y:S08]  /*0060*/  S2UR UR5, SR_CTAID.X ;  /* 0x00000000000579c3 */ /* 0x000eb00000002500 */
[----:B------:R-:W2:Y:S01]  /*0070*/  LDC R9, c[0x0][0x360] ;  /* 0x0000d800ff097b82 */ /* 0x000ea20000000800 */
[----:B0-----:R-:W-:-:S02]  /*0080*/  IMAD R0, R0, UR4, R3 ;  /* 0x0000000400007c24 */ /* 0x001fc4000f8e0203 */
[----:B--2---:R-:W-:-:S05]  /*0090*/  IMAD R9, R9, UR5, R2 ;  /* 0x0000000509097c24 */ /* 0x004fca000f8e0202 */
[----:B------:R-:W-:-:S04]  /*00a0*/  VIMNMX R2, PT, PT, R0, R9, !PT ;  /* 0x0000000900027248 */ /* 0x000fc80007fe0100 */
[----:B-1----:R-:W-:-:S13]  /*00b0*/  ISETP.GE.AND P0, PT, R2, UR6, PT ;  /* 0x0000000602007c0c */ /* 0x002fda000bf06270 */
[----:B------:R-:W-:Y:S05]  /*00c0*/  @P0 EXIT ;  /* 0x000000000000094d */ /* 0x000fea0003800000 */
[----:B------:R-:W0:Y:S01]  /*00d0*/  LDC R3, c[0x0][0x38c] ;  /* 0x0000e300ff037b82 */ /* 0x000e220000000800 */
[----:B------:R-:W1:Y:S07]  /*00e0*/  LDCU.64 UR4, c[0x0][0x358] ;  /* 0x00006b00ff0477ac */ /* 0x000e6e0008000a00 */
[----:B------:R-:W2:Y:S01]  /*00f0*/  LDC.64 R6, c[0x0][0x380] ;  /* 0x0000e000ff067b82 */ /* 0x000ea20000000a00 */
[----:B0-----:R-:W-:Y:S02]  /*0100*/  IMAD R5, R3, UR6, R9 ;  /* 0x0000000603057c24 */ /* 0x001fe4000f8e0209 */
[----:B------:R-:W-:-:S02]  /*0110*/  IMAD R3, R0, UR6, R3 ;  /* 0x0000000600037c24 */ /* 0x000fc4000f8e0203 */
[----:B--2---:R-:W-:-:S04]  /*0120*/  IMAD.WIDE R4, R5, 0x4, R6 ;  /* 0x0000000405047825 */ /* 0x004fc800078e0206 */
[----:B------:R-:W-:Y:S02]  /*0130*/  IMAD.WIDE R2, R3, 0x4, R6 ;  /* 0x0000000403027825 */ /* 0x000fe400078e0206 */
[----:B-1----:R-:W2:Y:S04]  /*0140*/  LDG.E R5, desc[UR4][R4.64] ;  /* 0x0000000404057981 */ /* 0x002ea8000c1e1900 */
[----:B------:R-:W3:Y:S01]  /*0150*/  LDG.E R2, desc[UR4][R2.64] ;  /* 0x0000000402027981 */ /* 0x000ee2000c1e1900 */
[----:B------:R-:W-:-:S04]  /*0160*/  IMAD R9, R0, UR6, R9 ;  /* 0x0000000600097c24 */ /* 0x000fc8000f8e0209 */
[----:B------:R-:W-:Y:S01]  /*0170*/  IMAD.WIDE R6, R9, 0x4, R6 ;  /* 0x0000000409067825 */ /* 0x000fe200078e0206 */
[----:B--2---:R-:W-:-:S04]  /*0180*/  ISETP.NE.AND P0, PT, R5, 0x7fffffff, PT ;  /* 0x7fffffff0500780c */ /* 0x004fc80003f05270 */
[----:B---3--:R-:W-:-:S13]  /*0190*/  ISETP.EQ.OR P0, PT, R2, 0x7fffffff, !P0 ;  /* 0x7fffffff0200780c */ /* 0x008fda0004702670 */
[----:B------:R-:W-:Y:S05]  /*01a0*/  @P0 EXIT ;  /* 0x000000000000094d */ /* 0x000fea0003800000 */
[----:B------:R-:W2:Y:S01]  /*01b0*/  LDG.E R0, desc[UR4][R6.64] ;  /* 0x0000000406007981 */ /* 0x000ea2000c1e1900 */
[----:B------:R-:W-:-:S04]  /*01c0*/  IADD3 R5, PT, PT, R2, R5, RZ ;  /* 0x0000000502057210 */ /* 0x000fc80007ffe0ff */
[----:B--2---:R-:W-:-:S13]  /*01d0*/  ISETP.GE.AND P0, PT, R5, R0, PT ;  /* 0x000000000500720c */ /* 0x004fda0003f06270 */
[----:B------:R-:W-:Y:S05]  /*01e0*/  @P0 EXIT ;  /* 0x000000000000094d */ /* 0x000fea0003800000 */
[----:B------:R-:W-:Y:S01]  /*01f0*/  STG.E desc[UR4][R6.64], R5 ;  /* 0x0000000506007986 */ /* 0x000fe2000c101904 */
[----:B------:R-:W-:Y:S05]  /*0200*/  EXIT ;  /* 0x000000000000794d */ /* 0x000fea0003800000 */
.L_x_0:
[----:B------:R-:W-:-:S00]  /*0210*/  BRA `(.L_x_0) ;  /* 0xfffffffc00fc7947 */ /* 0x000fc0000383ffff */
[----:B------:R-:W-:-:S00]  /*0220*/  NOP ;  /* 0x0000000000007918 */ /* 0x000fc00000000000 */
        /* <DEDUP_REMOVED lines=13> */
.L_x_1:


//--------------------- .nv.shared.reserved.0     --------------------------
	.section	.nv.shared.reserved.0,"aw",@nobits
	.weak		__nv_reservedSMEM_offset_0_alias
	.size		__nv_reservedSMEM_offset_0_alias, 0, 64
	.other		__nv_reservedSMEM_offset_0_alias,@"STO_CUDA_RESERVED_SHARED STV_DEFAULT"
__nv_reservedSMEM_offset_0_alias:
	.zero		0
	.zero		64


//--------------------- .nv.constant0._Z21floyd_warshall_kernelPiii --------------------------
	.section	.nv.constant0._Z21floyd_warshall_kernelPiii,"a",@progbits
	.sectionflags	@""
	.align	4
.nv.constant0._Z21floyd_warshall_kernelPiii:
	.zero		912


//--------------------- SYMBOLS --------------------------

	.type		.nv.reservedSmem.offset0,@object
	.size		.nv.reservedSmem.offset0,0x4
